	.headerflags	@"EF_CUDA_TEXMODE_UNIFIED EF_CUDA_64BIT_ADDRESS EF_CUDA_ACCELERATORS EF_CUDA_SM90 EF_CUDA_VIRTUAL_SM(EF_CUDA_SM90)"
	.elftype	@"ET_EXEC"


//--------------------- .nv.info                  --------------------------
	.section	.nv.info,"",@"SHT_CUDA_INFO"
	.align	4


	//----- nvinfo : EIATTR_REGCOUNT
	.align		4
        /*0000*/ 	.byte	0x04, 0x2f
        /*0002*/ 	.short	(.L_1 - .L_0)
	.align		4
.L_0:
        /*0004*/ 	.word	index@(triton_poi_fused_max_pool2d_with_indices_relu_1)
        /*0008*/ 	.word	0x0000001c


	//----- nvinfo : EIATTR_MIN_STACK_SIZE
	.align		4
.L_1:
        /*000c*/ 	.byte	0x04, 0x12
        /*000e*/ 	.short	(.L_3 - .L_2)
	.align		4
.L_2:
        /*0010*/ 	.word	index@(triton_poi_fused_max_pool2d_with_indices_relu_1)
        /*0014*/ 	.word	0x00000000


	//----- nvinfo : EIATTR_FRAME_SIZE
	.align		4
.L_3:
        /*0018*/ 	.byte	0x04, 0x11
        /*001a*/ 	.short	(.L_5 - .L_4)
	.align		4
.L_4:
        /*001c*/ 	.word	index@(triton_poi_fused_max_pool2d_with_indices_relu_1)
        /*0020*/ 	.word	0x00000000


	//----- nvinfo : EIATTR_MIN_STACK_SIZE
	.align		4
.L_5:
        /*0024*/ 	.byte	0x04, 0x12
        /*0026*/ 	.short	(.L_7 - .L_6)
	.align		4
.L_6:
        /*0028*/ 	.word	index@(triton_poi_fused_max_pool2d_with_indices_relu_1)
        /*002c*/ 	.word	0x00000000
.L_7:


//--------------------- .nv.info.triton_poi_fused_max_pool2d_with_indices_relu_1 --------------------------
	.section	.nv.info.triton_poi_fused_max_pool2d_with_indices_relu_1,"",@"SHT_CUDA_INFO"
	.sectionflags	@""
	.align	4


	//----- nvinfo : EIATTR_CUDA_API_VERSION
	.align		4
        /*0000*/ 	.byte	0x04, 0x37
        /*0002*/ 	.short	(.L_9 - .L_8)
.L_8:
        /*0004*/ 	.word	0x0000007c


	//----- nvinfo : EIATTR_KPARAM_INFO
	.align		4
.L_9:
        /*0008*/ 	.byte	0x04, 0x17
        /*000a*/ 	.short	(.L_11 - .L_10)
.L_10:
        /*000c*/ 	.word	0x00000000
        /*0010*/ 	.short	0x0003
        /*0012*/ 	.short	0x0018
        /*0014*/ 	.byte	0x00, 0xf0, 0x11, 0x00


	//----- nvinfo : EIATTR_KPARAM_INFO
	.align		4
.L_11:
        /*0018*/ 	.byte	0x04, 0x17
        /*001a*/ 	.short	(.L_13 - .L_12)
.L_12:
        /*001c*/ 	.word	0x00000000
        /*0020*/ 	.short	0x0002
        /*0022*/ 	.short	0x0010
        /*0024*/ 	.byte	0x00, 0xf4, 0x21, 0x00


	//----- nvinfo : EIATTR_KPARAM_INFO
	.align		4
.L_13:
        /*0028*/ 	.byte	0x04, 0x17
        /*002a*/ 	.short	(.L_15 - .L_14)
.L_14:
        /*002c*/ 	.word	0x00000000
        /*0030*/ 	.short	0x0001
        /*0032*/ 	.short	0x0008
        /*0034*/ 	.byte	0x00, 0xf4, 0x21, 0x00


	//----- nvinfo : EIATTR_KPARAM_INFO
	.align		4
.L_15:
        /*0038*/ 	.byte	0x04, 0x17
        /*003a*/ 	.short	(.L_17 - .L_16)
.L_16:
        /*003c*/ 	.word	0x00000000
        /*0040*/ 	.short	0x0000
        /*0042*/ 	.short	0x0000
        /*0044*/ 	.byte	0x00, 0xf4, 0x21, 0x00


	//----- nvinfo : EIATTR_SPARSE_MMA_MASK
	.align		4
.L_17:
        /*0048*/ 	.byte	0x03, 0x50
        /*004a*/ 	.short	0x0000


	//----- nvinfo : EIATTR_MAXREG_COUNT
	.align		4
        /*004c*/ 	.byte	0x03, 0x1b
        /*004e*/ 	.short	0x00ff


	//----- nvinfo : EIATTR_EXIT_INSTR_OFFSETS
	.align		4
        /*0050*/ 	.byte	0x04, 0x1c
        /*0052*/ 	.short	(.L_19 - .L_18)


	//   ....[0]....
.L_18:
        /*0054*/ 	.word	0x000005c0


	//   ....[1]....
        /*0058*/ 	.word	0x000005e0


	//----- nvinfo : EIATTR_REQNTID
	.align		4
.L_19:
        /*005c*/ 	.byte	0x04, 0x10
        /*005e*/ 	.short	(.L_21 - .L_20)
.L_20:
        /*0060*/ 	.word	0x00000080
        /*0064*/ 	.word	0x00000001
        /*0068*/ 	.word	0x00000001


	//----- nvinfo : EIATTR_CBANK_PARAM_SIZE
	.align		4
.L_21:
        /*006c*/ 	.byte	0x03, 0x19
        /*006e*/ 	.short	0x001c


	//----- nvinfo : EIATTR_PARAM_CBANK
	.align		4
        /*0070*/ 	.byte	0x04, 0x0a
        /*0072*/ 	.short	(.L_23 - .L_22)
	.align		4
.L_22:
        /*0074*/ 	.word	index@(.nv.constant0.triton_poi_fused_max_pool2d_with_indices_relu_1)
        /*0078*/ 	.short	0x0210
        /*007a*/ 	.short	0x001c


	//----- nvinfo : EIATTR_SW_WAR
	.align		4
.L_23:
        /*007c*/ 	.byte	0x04, 0x36
        /*007e*/ 	.short	(.L_25 - .L_24)
.L_24:
        /*0080*/ 	.word	0x00000008
.L_25:


//--------------------- .nv.callgraph             --------------------------
	.section	.nv.callgraph,"",@"SHT_CUDA_CALLGRAPH"
	.align	4
	.sectionentsize	8
	.align		4
        /*0000*/ 	.word	0x00000000
	.align		4
        /*0004*/ 	.word	0xffffffff
	.align		4
        /*0008*/ 	.word	0x00000000
	.align		4
        /*000c*/ 	.word	0xfffffffe
	.align		4
        /*0010*/ 	.word	0x00000000
	.align		4
        /*0014*/ 	.word	0xfffffffd
	.align		4
        /*0018*/ 	.word	0x00000000
	.align		4
        /*001c*/ 	.word	0xfffffffc


//--------------------- .text.triton_poi_fused_max_pool2d_with_indices_relu_1 --------------------------
	.section	.text.triton_poi_fused_max_pool2d_with_indices_relu_1,"ax",@progbits
	.align	128
        .global         triton_poi_fused_max_pool2d_with_indices_relu_1
        .type           triton_poi_fused_max_pool2d_with_indices_relu_1,@function
        .size           triton_poi_fused_max_pool2d_with_indices_relu_1,(.L_x_1 - triton_poi_fused_max_pool2d_with_indices_relu_1)
        .other          triton_poi_fused_max_pool2d_with_indices_relu_1,@"STO_CUDA_ENTRY STV_DEFAULT"
triton_poi_fused_max_pool2d_with_indices_relu_1:
.text.triton_poi_fused_max_pool2d_with_indices_relu_1:
[----:B------:R-:W0:Y:S02]  /*0000*/  LDC R1, c[0x0][0x28] ;  /* 0x00000a00ff017b82 */ /* 0x000e240000000800 */
[----:B------:R-:W1:Y:S01]  /*0010*/  S2R R0, SR_TID.X ;  /* 0x0000000000007919 */ /* 0x000e620000002100 */
[----:B------:R-:W-:Y:S01]  /*0020*/  IMAD.MOV.U32 R2, RZ, RZ, RZ ;  /* 0x000000ffff027224 */ /* 0x000fe200078e00ff */
[----:B------:R-:W2:Y:S01]  /*0030*/  LDC.64 R4, c[0x0][0x210] ;  /* 0x00008400ff047b82 */ /* 0x000ea20000000a00 */
[----:B------:R-:W-:Y:S01]  /*0040*/  IMAD.MOV.U32 R6, RZ, RZ, RZ ;  /* 0x000000ffff067224 */ /* 0x000fe200078e00ff */
[----:B------:R-:W3:Y:S01]  /*0050*/  S2R R3, SR_CTAID.X ;  /* 0x0000000000037919 */ /* 0x000ee20000002500 */
[----:B------:R-:W-:Y:S01]  /*0060*/  IMAD.MOV.U32 R13, RZ, RZ, RZ ;  /* 0x000000ffff0d7224 */ /* 0x000fe200078e00ff */
[----:B------:R-:W-:Y:S01]  /*0070*/  ULDC.64 UR4, c[0x0][0x208] ;  /* 0x0000820000047ab9 */ /* 0x000fe20000000a00 */
[----:B------:R-:W-:Y:S01]  /*0080*/  ULDC.64 UR6, c[0x0][0x218] ;  /* 0x0000860000067ab9 */ /* 0x000fe20000000a00 */
[----:B-1----:R-:W-:-:S05]  /*0090*/  IMAD.SHL.U32 R0, R0, 0x2, RZ ;  /* 0x0000000200007824 */ /* 0x002fca00078e00ff */
[----:B------:R-:W-:-:S05]  /*00a0*/  LOP3.LUT R0, R0, 0xfe, RZ, 0xc0, !PT ;  /* 0x000000fe00007812 */ /* 0x000fca00078ec0ff */
[----:B---3--:R-:W-:-:S04]  /*00b0*/  IMAD R3, R3, 0x100, R0 ;  /* 0x0000010003037824 */ /* 0x008fc800078e0200 */
[C---:B------:R-:W-:Y:S01]  /*00c0*/  VIADD R7, R3.reuse, 0x1 ;  /* 0x0000000103077836 */ /* 0x040fe20000000000 */
[C---:B------:R-:W-:Y:S01]  /*00d0*/  ISETP.GE.AND P0, PT, R3.reuse, 0x7080, PT ;  /* 0x000070800300780c */ /* 0x040fe20003f06270 */
[----:B------:R-:W-:-:S04]  /*00e0*/  IMAD.HI R0, R3, -0x77777777, R2 ;  /* 0x8888888903007827 */ /* 0x000fc800078e0202 */
[----:B------:R-:W-:Y:S01]  /*00f0*/  IMAD.HI R2, R7, -0x77777777, R6 ;  /* 0x8888888907027827 */ /* 0x000fe200078e0206 */
[----:B------:R-:W-:-:S04]  /*0100*/  SHF.R.U32.HI R9, RZ, 0x1f, R0 ;  /* 0x0000001fff097819 */ /* 0x000fc80000011600 */
[----:B------:R-:W-:Y:S02]  /*0110*/  SHF.R.U32.HI R11, RZ, 0x1f, R2 ;  /* 0x0000001fff0b7819 */ /* 0x000fe40000011602 */
[----:B------:R-:W-:Y:S02]  /*0120*/  LEA.HI.SX32 R9, R0, R9, 0x1d ;  /* 0x0000000900097211 */ /* 0x000fe400078feaff */
[----:B------:R-:W-:Y:S01]  /*0130*/  LEA.HI.SX32 R11, R2, R11, 0x1d ;  /* 0x0000000b020b7211 */ /* 0x000fe200078feaff */
[----:B------:R-:W-:Y:S02]  /*0140*/  IMAD.MOV.U32 R2, RZ, RZ, RZ ;  /* 0x000000ffff027224 */ /* 0x000fe400078e00ff */
[----:B------:R-:W-:Y:S02]  /*0150*/  IMAD R0, R9, -0xf, R3 ;  /* 0xfffffff109007824 */ /* 0x000fe400078e0203 */
[----:B------:R-:W-:Y:S02]  /*0160*/  IMAD R6, R11, -0xf, R7 ;  /* 0xfffffff10b067824 */ /* 0x000fe400078e0207 */
[----:B------:R-:W-:-:S02]  /*0170*/  IMAD R0, R9, 0x1e, R0 ;  /* 0x0000001e09007824 */ /* 0x000fc400078e0200 */
[----:B------:R-:W-:Y:S02]  /*0180*/  IMAD R6, R11, 0x1e, R6 ;  /* 0x0000001e0b067824 */ /* 0x000fe400078e0206 */
[----:B------:R-:W-:Y:S02]  /*0190*/  IMAD.SHL.U32 R23, R0, 0x2, RZ ;  /* 0x0000000200177824 */ /* 0x000fe400078e00ff */
[----:B------:R-:W-:Y:S02]  /*01a0*/  IMAD.SHL.U32 R25, R6, 0x2, RZ ;  /* 0x0000000206197824 */ /* 0x000fe400078e00ff */
[----:B------:R-:W-:Y:S02]  /*01b0*/  IMAD.MOV.U32 R11, RZ, RZ, RZ ;  /* 0x000000ffff0b7224 */ /* 0x000fe400078e00ff */
[----:B------:R-:W-:Y:S02]  /*01c0*/  IMAD.MOV.U32 R0, RZ, RZ, RZ ;  /* 0x000000ffff007224 */ /* 0x000fe400078e00ff */
[----:B--2---:R-:W-:-:S04]  /*01d0*/  IMAD.WIDE R14, R23, 0x4, R4 ;  /* 0x00000004170e7825 */ /* 0x004fc800078e0204 */
[----:B------:R-:W-:Y:S01]  /*01e0*/  IMAD.WIDE R16, R25, 0x4, R4 ;  /* 0x0000000419107825 */ /* 0x000fe200078e0204 */
[----:B------:R-:W2:Y:S03]  /*01f0*/  @!P0 LDG.E.EL R11, desc[UR4][R14.64] ;  /* 0x000000040e0b8981 */ /* 0x000ea6000c2e1900 */
[----:B------:R-:W-:Y:S01]  /*0200*/  VIADD R19, R23, 0x1e ;  /* 0x0000001e17137836 */ /* 0x000fe20000000000 */
[----:B------:R1:W2:Y:S01]  /*0210*/  @!P0 LDG.E.EL R2, desc[UR4][R14.64+0x4] ;  /* 0x000004040e028981 */ /* 0x0002a2000c2e1900 */
[----:B------:R-:W-:-:S03]  /*0220*/  VIADD R21, R25, 0x1e ;  /* 0x0000001e19157836 */ /* 0x000fc60000000000 */
[----:B------:R-:W3:Y:S01]  /*0230*/  @!P0 LDG.E.EL R13, desc[UR4][R16.64] ;  /* 0x00000004100d8981 */ /* 0x000ee2000c2e1900 */
[----:B------:R-:W-:-:S03]  /*0240*/  IMAD.MOV.U32 R9, RZ, RZ, RZ ;  /* 0x000000ffff097224 */ /* 0x000fc600078e00ff */
[----:B------:R-:W3:Y:S01]  /*0250*/  @!P0 LDG.E.EL R0, desc[UR4][R16.64+0x4] ;  /* 0x0000040410008981 */ /* 0x000ee2000c2e1900 */
[----:B------:R-:W-:Y:S02]  /*0260*/  IMAD.MOV.U32 R7, RZ, RZ, RZ ;  /* 0x000000ffff077224 */ /* 0x000fe400078e00ff */
[----:B------:R-:W-:-:S04]  /*0270*/  IMAD.WIDE R18, R19, 0x4, R4 ;  /* 0x0000000413127825 */ /* 0x000fc800078e0204 */
[--C-:B------:R-:W-:Y:S01]  /*0280*/  IMAD.WIDE R20, R21, 0x4, R4.reuse ;  /* 0x0000000415147825 */ /* 0x100fe200078e0204 */
[----:B------:R-:W4:Y:S04]  /*0290*/  @!P0 LDG.E.EL R9, desc[UR4][R18.64] ;  /* 0x0000000412098981 */ /* 0x000f28000c2e1900 */
[----:B------:R-:W5:Y:S01]  /*02a0*/  @!P0 LDG.E.EL R7, desc[UR4][R20.64] ;  /* 0x0000000414078981 */ /* 0x000f62000c2e1900 */
[----:B-1----:R-:W-:Y:S02]  /*02b0*/  VIADD R15, R23, 0x1f ;  /* 0x0000001f170f7836 */ /* 0x002fe40000000000 */
[----:B------:R-:W-:Y:S02]  /*02c0*/  VIADD R23, R25, 0x1f ;  /* 0x0000001f19177836 */ /* 0x000fe40000000000 */
[----:B------:R-:W-:-:S04]  /*02d0*/  IMAD.WIDE R14, R15, 0x4, R4 ;  /* 0x000000040f0e7825 */ /* 0x000fc800078e0204 */
[----:B------:R-:W-:-:S04]  /*02e0*/  IMAD.WIDE R22, R23, 0x4, R4 ;  /* 0x0000000417167825 */ /* 0x000fc800078e0204 */
[----:B------:R-:W-:Y:S02]  /*02f0*/  IMAD.MOV.U32 R6, RZ, RZ, RZ ;  /* 0x000000ffff067224 */ /* 0x000fe400078e00ff */
[----:B------:R-:W-:-:S04]  /*0300*/  IMAD.MOV.U32 R4, RZ, RZ, RZ ;  /* 0x000000ffff047224 */ /* 0x000fc800078e00ff */
[----:B------:R-:W5:Y:S04]  /*0310*/  @!P0 LDG.E.EL R6, desc[UR4][R22.64] ;  /* 0x0000000416068981 */ /* 0x000f68000c2e1900 */
[----:B------:R1:W5:Y:S02]  /*0320*/  @!P0 LDG.E.EL R4, desc[UR4][R14.64] ;  /* 0x000000040e048981 */ /* 0x000364000c2e1900 */
[----:B-1----:R-:W-:Y:S02]  /*0330*/  IMAD.MOV.U32 R14, RZ, RZ, RZ ;  /* 0x000000ffff0e7224 */ /* 0x002fe400078e00ff */
[----:B------:R-:W-:Y:S02]  /*0340*/  IMAD.MOV.U32 R15, RZ, RZ, R3 ;  /* 0x000000ffff0f7224 */ /* 0x000fe400078e0003 */
[----:B------:R-:W-:-:S05]  /*0350*/  IMAD.HI R5, R3, -0x6e5d4c3b, R14 ;  /* 0x91a2b3c503057827 */ /* 0x000fca00078e020e */
[----:B------:R-:W-:-:S04]  /*0360*/  SHF.R.U32.HI R8, RZ, 0x1f, R5 ;  /* 0x0000001fff087819 */ /* 0x000fc80000011605 */
[----:B------:R-:W-:-:S05]  /*0370*/  LEA.HI.SX32 R5, R5, R8, 0x14 ;  /* 0x0000000805057211 */ /* 0x000fca00078fa2ff */
[----:B------:R-:W-:-:S04]  /*0380*/  IMAD R8, R5, -0x1c20, R3 ;  /* 0xffffe3e005087824 */ /* 0x000fc800078e0203 */
[----:B------:R-:W-:Y:S01]  /*0390*/  IMAD R8, R5, 0x1c80, R8 ;  /* 0x00001c8005087824 */ /* 0x000fe200078e0208 */
[----:B--2---:R-:W-:Y:S02]  /*03a0*/  FSETP.GT.AND P6, PT, R2, R11, PT ;  /* 0x0000000b0200720b */ /* 0x004fe40003fc4000 */
[----:B---3--:R-:W-:Y:S02]  /*03b0*/  FSETP.GT.AND P1, PT, R0, R13, PT ;  /* 0x0000000d0000720b */ /* 0x008fe40003f24000 */
[----:B------:R-:W-:Y:S02]  /*03c0*/  FSETP.NAN.AND P3, PT, R2, R2, PT ;  /* 0x000000020200720b */ /* 0x000fe40003f68000 */
[----:B------:R-:W-:Y:S02]  /*03d0*/  FSETP.NAN.AND P2, PT, R0, R0, PT ;  /* 0x000000000000720b */ /* 0x000fe40003f48000 */
[----:B----4-:R-:W-:Y:S02]  /*03e0*/  FSETP.NAN.AND P5, PT, R9, R9, PT ;  /* 0x000000090900720b */ /* 0x010fe40003fa8000 */
[----:B-----5:R-:W-:-:S03]  /*03f0*/  FSETP.NAN.AND P4, PT, R7, R7, PT ;  /* 0x000000070700720b */ /* 0x020fc60003f88000 */
[----:B------:R-:W-:Y:S02]  /*0400*/  @!P6 SEL R2, R2, R11, P3 ;  /* 0x0000000b0202e207 */ /* 0x000fe40001800000 */
[----:B------:R-:W-:Y:S01]  /*0410*/  @!P1 SEL R0, R0, R13, P2 ;  /* 0x0000000d00009207 */ /* 0x000fe20001000000 */
[----:B------:R-:W1:Y:S01]  /*0420*/  LDC.64 R10, c[0x0][0x220] ;  /* 0x00008800ff0a7b82 */ /* 0x000e620000000a00 */
[----:B------:R-:W-:Y:S02]  /*0430*/  FSETP.GEU.AND P3, PT, R2, R9, PT ;  /* 0x000000090200720b */ /* 0x000fe40003f6e000 */
[----:B------:R-:W-:Y:S02]  /*0440*/  FSETP.GEU.AND P2, PT, R0, R7, PT ;  /* 0x000000070000720b */ /* 0x000fe40003f4e000 */
[----:B------:R-:W-:Y:S02]  /*0450*/  @!P5 SEL R9, R9, R2, !P3 ;  /* 0x000000020909d207 */ /* 0x000fe40005800000 */
[----:B------:R-:W-:-:S02]  /*0460*/  @!P4 SEL R7, R7, R0, !P2 ;  /* 0x000000000707c207 */ /* 0x000fc40005000000 */
[----:B------:R-:W-:Y:S02]  /*0470*/  SEL R0, RZ, 0x1, !P6 ;  /* 0x00000001ff007807 */ /* 0x000fe40007000000 */
[----:B------:R-:W-:Y:S02]  /*0480*/  SEL R2, RZ, 0x1, !P1 ;  /* 0x00000001ff027807 */ /* 0x000fe40004800000 */
[----:B------:R-:W-:Y:S02]  /*0490*/  FSETP.NAN.AND P5, PT, R6, R6, PT ;  /* 0x000000060600720b */ /* 0x000fe40003fa8000 */
[-C--:B------:R-:W-:Y:S02]  /*04a0*/  FSETP.NAN.AND P4, PT, R4, R4.reuse, PT ;  /* 0x000000040400720b */ /* 0x080fe40003f88000 */
[----:B------:R-:W-:Y:S02]  /*04b0*/  SEL R0, R0, 0x2, P3 ;  /* 0x0000000200007807 */ /* 0x000fe40001800000 */
[----:B------:R-:W-:-:S02]  /*04c0*/  FSETP.GEU.AND P3, PT, R9, R4, PT ;  /* 0x000000040900720b */ /* 0x000fc40003f6e000 */
[----:B------:R-:W-:Y:S02]  /*04d0*/  SEL R2, R2, 0x2, P2 ;  /* 0x0000000202027807 */ /* 0x000fe40001000000 */
[----:B------:R-:W-:Y:S02]  /*04e0*/  FSETP.GEU.AND P1, PT, R7, R6, PT ;  /* 0x000000060700720b */ /* 0x000fe40003f2e000 */
[----:B------:R-:W-:Y:S02]  /*04f0*/  SEL R0, R0, 0x3, P3 ;  /* 0x0000000300007807 */ /* 0x000fe40001800000 */
[----:B------:R-:W-:Y:S02]  /*0500*/  SEL R5, R2, 0x3, P1 ;  /* 0x0000000302057807 */ /* 0x000fe40000800000 */
[----:B------:R-:W-:Y:S02]  /*0510*/  IADD3 R12, P2, R8, UR6, RZ ;  /* 0x00000006080c7c10 */ /* 0x000fe4000ff5e0ff */
[----:B------:R-:W-:Y:S01]  /*0520*/  @!P5 FSEL R6, R6, R7, !P1 ;  /* 0x000000070606d208 */ /* 0x000fe20004800000 */
[----:B------:R-:W-:Y:S01]  /*0530*/  IMAD R7, R5, 0x100, R0 ;  /* 0x0000010005077824 */ /* 0x000fe200078e0200 */
[----:B------:R-:W-:-:S02]  /*0540*/  LEA.HI.X.SX32 R13, R8, UR7, 0x1, P2 ;  /* 0x00000007080d7c11 */ /* 0x000fc400090f0eff */
[----:B------:R-:W-:Y:S02]  /*0550*/  @!P4 FSEL R4, R4, R9, !P3 ;  /* 0x000000090404c208 */ /* 0x000fe40005800000 */
[----:B------:R-:W-:Y:S01]  /*0560*/  FSETP.GEU.AND P2, PT, R6, RZ, PT ;  /* 0x000000ff0600720b */ /* 0x000fe20003f4e000 */
[----:B------:R2:W-:Y:S01]  /*0570*/  @!P0 STG.E.U16 desc[UR4][R12.64], R7 ;  /* 0x000000070c008986 */ /* 0x0005e2000c101504 */
[----:B------:R-:W-:Y:S01]  /*0580*/  FSETP.GEU.AND P1, PT, R4, RZ, PT ;  /* 0x000000ff0400720b */ /* 0x000fe20003f2e000 */
[----:B-1----:R-:W-:Y:S01]  /*0590*/  IMAD.WIDE R10, R3, 0x4, R10 ;  /* 0x00000004030a7825 */ /* 0x002fe200078e020a */
[----:B------:R-:W-:Y:S02]  /*05a0*/  FSEL R5, R6, RZ, P2 ;  /* 0x000000ff06057208 */ /* 0x000fe40001000000 */
[----:B------:R-:W-:Y:S01]  /*05b0*/  FSEL R4, R4, RZ, P1 ;  /* 0x000000ff04047208 */ /* 0x000fe20000800000 */
[----:B------:R-:W-:Y:S08]  /*05c0*/  @P0 EXIT ;  /* 0x000000000000094d */ /* 0x000ff00003800000 */
[----:B------:R-:W-:Y:S01]  /*05d0*/  STG.E.64 desc[UR4][R10.64], R4 ;  /* 0x000000040a007986 */ /* 0x000fe2000c101b04 */
[----:B------:R-:W-:Y:S05]  /*05e0*/  EXIT ;  /* 0x000000000000794d */ /* 0x000fea0003800000 */
.L_x_0:
[----:B------:R-:W-:-:S00]  /*05f0*/  BRA `(.L_x_0) ;  /* 0xfffffffc00fc7947 */ /* 0x000fc0000383ffff */
[----:B------:R-:W-:-:S00]  /*0600*/  NOP ;  /* 0x0000000000007918 */ /* 0x000fc00000000000 */
[----:B------:R-:W-:-:S00]  /*0610*/  NOP ;  /* 0x0000000000007918 */ /* 0x000fc00000000000 */
[----:B------:R-:W-:-:S00]  /*0620*/  NOP ;  /* 0x0000000000007918 */ /* 0x000fc00000000000 */
[----:B------:R-:W-:-:S00]  /*0630*/  NOP ;  /* 0x0000000000007918 */ /* 0x000fc00000000000 */
[----:B------:R-:W-:-:S00]  /*0640*/  NOP ;  /* 0x0000000000007918 */ /* 0x000fc00000000000 */
[----:B------:R-:W-:-:S00]  /*0650*/  NOP ;  /* 0x0000000000007918 */ /* 0x000fc00000000000 */
[----:B------:R-:W-:-:S00]  /*0660*/  NOP ;  /* 0x0000000000007918 */ /* 0x000fc00000000000 */
[----:B------:R-:W-:-:S00]  /*0670*/  NOP ;  /* 0x0000000000007918 */ /* 0x000fc00000000000 */
.L_x_1:


//--------------------- .nv.constant0.triton_poi_fused_max_pool2d_with_indices_relu_1 --------------------------
	.section	.nv.constant0.triton_poi_fused_max_pool2d_with_indices_relu_1,"a",@progbits
	.sectionflags	@""
	.align	4
.nv.constant0.triton_poi_fused_max_pool2d_with_indices_relu_1:
	.zero		556
